	.headerflags	@"EF_CUDA_TEXMODE_UNIFIED EF_CUDA_64BIT_ADDRESS EF_CUDA_ACCELERATORS EF_CUDA_SM90 EF_CUDA_VIRTUAL_SM(EF_CUDA_SM90)"
	.elftype	@"ET_EXEC"


//--------------------- .nv.info                  --------------------------
	.section	.nv.info,"",@"SHT_CUDA_INFO"
	.align	4


	//----- nvinfo : EIATTR_REGCOUNT
	.align		4
        /*0000*/ 	.byte	0x04, 0x2f
        /*0002*/ 	.short	(.L_1 - .L_0)
	.align		4
.L_0:
        /*0004*/ 	.word	index@(triton_poi_fused_hardtanh_hardtanh_backward_mul_sigmoid_102)
        /*0008*/ 	.word	0x0000000c


	//----- nvinfo : EIATTR_MIN_STACK_SIZE
	.align		4
.L_1:
        /*000c*/ 	.byte	0x04, 0x12
        /*000e*/ 	.short	(.L_3 - .L_2)
	.align		4
.L_2:
        /*0010*/ 	.word	index@(triton_poi_fused_hardtanh_hardtanh_backward_mul_sigmoid_102)
        /*0014*/ 	.word	0x00000000


	//----- nvinfo : EIATTR_FRAME_SIZE
	.align		4
.L_3:
        /*0018*/ 	.byte	0x04, 0x11
        /*001a*/ 	.short	(.L_5 - .L_4)
	.align		4
.L_4:
        /*001c*/ 	.word	index@(triton_poi_fused_hardtanh_hardtanh_backward_mul_sigmoid_102)
        /*0020*/ 	.word	0x00000000


	//----- nvinfo : EIATTR_MIN_STACK_SIZE
	.align		4
.L_5:
        /*0024*/ 	.byte	0x04, 0x12
        /*0026*/ 	.short	(.L_7 - .L_6)
	.align		4
.L_6:
        /*0028*/ 	.word	index@(triton_poi_fused_hardtanh_hardtanh_backward_mul_sigmoid_102)
        /*002c*/ 	.word	0x00000000
.L_7:


//--------------------- .nv.info.triton_poi_fused_hardtanh_hardtanh_backward_mul_sigmoid_102 --------------------------
	.section	.nv.info.triton_poi_fused_hardtanh_hardtanh_backward_mul_sigmoid_102,"",@"SHT_CUDA_INFO"
	.sectionflags	@""
	.align	4


	//----- nvinfo : EIATTR_CUDA_API_VERSION
	.align		4
        /*0000*/ 	.byte	0x04, 0x37
        /*0002*/ 	.short	(.L_9 - .L_8)
.L_8:
        /*0004*/ 	.word	0x0000007c


	//----- nvinfo : EIATTR_KPARAM_INFO
	.align		4
.L_9:
        /*0008*/ 	.byte	0x04, 0x17
        /*000a*/ 	.short	(.L_11 - .L_10)
.L_10:
        /*000c*/ 	.word	0x00000000
        /*0010*/ 	.short	0x0004
        /*0012*/ 	.short	0x0020
        /*0014*/ 	.byte	0x00, 0xf0, 0x11, 0x00


	//----- nvinfo : EIATTR_KPARAM_INFO
	.align		4
.L_11:
        /*0018*/ 	.byte	0x04, 0x17
        /*001a*/ 	.short	(.L_13 - .L_12)
.L_12:
        /*001c*/ 	.word	0x00000000
        /*0020*/ 	.short	0x0003
        /*0022*/ 	.short	0x0018
        /*0024*/ 	.byte	0x00, 0xf4, 0x21, 0x00


	//----- nvinfo : EIATTR_KPARAM_INFO
	.align		4
.L_13:
        /*0028*/ 	.byte	0x04, 0x17
        /*002a*/ 	.short	(.L_15 - .L_14)
.L_14:
        /*002c*/ 	.word	0x00000000
        /*0030*/ 	.short	0x0002
        /*0032*/ 	.short	0x0010
        /*0034*/ 	.byte	0x00, 0xf4, 0x21, 0x00


	//----- nvinfo : EIATTR_KPARAM_INFO
	.align		4
.L_15:
        /*0038*/ 	.byte	0x04, 0x17
        /*003a*/ 	.short	(.L_17 - .L_16)
.L_16:
        /*003c*/ 	.word	0x00000000
        /*0040*/ 	.short	0x0001
        /*0042*/ 	.short	0x0008
        /*0044*/ 	.byte	0x00, 0xf4, 0x21, 0x00


	//----- nvinfo : EIATTR_KPARAM_INFO
	.align		4
.L_17:
        /*0048*/ 	.byte	0x04, 0x17
        /*004a*/ 	.short	(.L_19 - .L_18)
.L_18:
        /*004c*/ 	.word	0x00000000
        /*0050*/ 	.short	0x0000
        /*0052*/ 	.short	0x0000
        /*0054*/ 	.byte	0x00, 0xf4, 0x21, 0x00


	//----- nvinfo : EIATTR_SPARSE_MMA_MASK
	.align		4
.L_19:
        /*0058*/ 	.byte	0x03, 0x50
        /*005a*/ 	.short	0x0000


	//----- nvinfo : EIATTR_MAXREG_COUNT
	.align		4
        /*005c*/ 	.byte	0x03, 0x1b
        /*005e*/ 	.short	0x00ff


	//----- nvinfo : EIATTR_EXIT_INSTR_OFFSETS
	.align		4
        /*0060*/ 	.byte	0x04, 0x1c
        /*0062*/ 	.short	(.L_21 - .L_20)


	//   ....[0]....
.L_20:
        /*0064*/ 	.word	0x00000310


	//   ....[1]....
        /*0068*/ 	.word	0x00000330


	//----- nvinfo : EIATTR_REQNTID
	.align		4
.L_21:
        /*006c*/ 	.byte	0x04, 0x10
        /*006e*/ 	.short	(.L_23 - .L_22)
.L_22:
        /*0070*/ 	.word	0x00000080
        /*0074*/ 	.word	0x00000001
        /*0078*/ 	.word	0x00000001


	//----- nvinfo : EIATTR_CBANK_PARAM_SIZE
	.align		4
.L_23:
        /*007c*/ 	.byte	0x03, 0x19
        /*007e*/ 	.short	0x0024


	//----- nvinfo : EIATTR_PARAM_CBANK
	.align		4
        /*0080*/ 	.byte	0x04, 0x0a
        /*0082*/ 	.short	(.L_25 - .L_24)
	.align		4
.L_24:
        /*0084*/ 	.word	index@(.nv.constant0.triton_poi_fused_hardtanh_hardtanh_backward_mul_sigmoid_102)
        /*0088*/ 	.short	0x0210
        /*008a*/ 	.short	0x0024


	//----- nvinfo : EIATTR_SW_WAR
	.align		4
.L_25:
        /*008c*/ 	.byte	0x04, 0x36
        /*008e*/ 	.short	(.L_27 - .L_26)
.L_26:
        /*0090*/ 	.word	0x00000008
.L_27:


//--------------------- .nv.callgraph             --------------------------
	.section	.nv.callgraph,"",@"SHT_CUDA_CALLGRAPH"
	.align	4
	.sectionentsize	8
	.align		4
        /*0000*/ 	.word	0x00000000
	.align		4
        /*0004*/ 	.word	0xffffffff
	.align		4
        /*0008*/ 	.word	0x00000000
	.align		4
        /*000c*/ 	.word	0xfffffffe
	.align		4
        /*0010*/ 	.word	0x00000000
	.align		4
        /*0014*/ 	.word	0xfffffffd
	.align		4
        /*0018*/ 	.word	0x00000000
	.align		4
        /*001c*/ 	.word	0xfffffffc


//--------------------- .text.triton_poi_fused_hardtanh_hardtanh_backward_mul_sigmoid_102 --------------------------
	.section	.text.triton_poi_fused_hardtanh_hardtanh_backward_mul_sigmoid_102,"ax",@progbits
	.align	128
        .global         triton_poi_fused_hardtanh_hardtanh_backward_mul_sigmoid_102
        .type           triton_poi_fused_hardtanh_hardtanh_backward_mul_sigmoid_102,@function
        .size           triton_poi_fused_hardtanh_hardtanh_backward_mul_sigmoid_102,(.L_x_1 - triton_poi_fused_hardtanh_hardtanh_backward_mul_sigmoid_102)
        .other          triton_poi_fused_hardtanh_hardtanh_backward_mul_sigmoid_102,@"STO_CUDA_ENTRY STV_DEFAULT"
triton_poi_fused_hardtanh_hardtanh_backward_mul_sigmoid_102:
.text.triton_poi_fused_hardtanh_hardtanh_backward_mul_sigmoid_102:
[----:B------:R-:W0:Y:S02]  /*0000*/  LDC R1, c[0x0][0x28] ;  /* 0x00000a00ff017b82 */ /* 0x000e240000000800 */
[----:B------:R-:W1:Y:S01]  /*0010*/  S2R R2, SR_TID.X ;  /* 0x0000000000027919 */ /* 0x000e620000002100 */
[----:B------:R-:W2:Y:S01]  /*0020*/  LDC.64 R6, c[0x0][0x218] ;  /* 0x00008600ff067b82 */ /* 0x000ea20000000a00 */
[----:B------:R-:W-:Y:S01]  /*0030*/  ULDC.64 UR4, c[0x0][0x208] ;  /* 0x0000820000047ab9 */ /* 0x000fe20000000a00 */
[----:B------:R-:W-:Y:S01]  /*0040*/  ULDC.64 UR6, c[0x0][0x228] ;  /* 0x00008a0000067ab9 */ /* 0x000fe20000000a00 */
[----:B------:R-:W3:Y:S01]  /*0050*/  S2R R3, SR_CTAID.X ;  /* 0x0000000000037919 */ /* 0x000ee20000002500 */
[----:B-1----:R-:W-:-:S05]  /*0060*/  LOP3.LUT R2, R2, 0x7f, RZ, 0xc0, !PT ;  /* 0x0000007f02027812 */ /* 0x002fca00078ec0ff */
[----:B---3--:R-:W-:Y:S02]  /*0070*/  IMAD R3, R3, 0x80, R2 ;  /* 0x0000008003037824 */ /* 0x008fe400078e0202 */
[----:B------:R-:W-:-:S03]  /*0080*/  IMAD.MOV.U32 R2, RZ, RZ, RZ ;  /* 0x000000ffff027224 */ /* 0x000fc600078e00ff */
[C---:B------:R-:W-:Y:S01]  /*0090*/  ISETP.GE.AND P1, PT, R3.reuse, 0x3cc0, PT ;  /* 0x00003cc00300780c */ /* 0x040fe20003f26270 */
[----:B------:R-:W-:-:S05]  /*00a0*/  IMAD.HI R0, R3, -0x7926fabb, R2 ;  /* 0x86d9054503007827 */ /* 0x000fca00078e0202 */
[----:B------:R-:W-:-:S04]  /*00b0*/  SHF.R.U32.HI R5, RZ, 0x1f, R0 ;  /* 0x0000001fff057819 */ /* 0x000fc80000011600 */
[CC--:B------:R-:W-:Y:S02]  /*00c0*/  LEA.HI.SX32 R2, R0.reuse, R5.reuse, 0x17 ;  /* 0x0000000500027211 */ /* 0x0c0fe400078fbaff */
[----:B------:R-:W-:-:S03]  /*00d0*/  LEA.HI.SX32 R5, R0, R5, 0x15 ;  /* 0x0000000500057211 */ /* 0x000fc600078faaff */
[----:B------:R-:W-:-:S04]  /*00e0*/  IMAD R2, R2, -0x3cc, R3 ;  /* 0xfffffc3402027824 */ /* 0x000fc800078e0203 */
[----:B------:R-:W-:Y:S01]  /*00f0*/  IMAD R5, R5, 0x3cc, R2 ;  /* 0x000003cc05057824 */ /* 0x000fe200078e0202 */
[----:B------:R-:W-:-:S03]  /*0100*/  HFMA2.MMA R2, -RZ, RZ, 0, 0 ;  /* 0x00000000ff027435 */ /* 0x000fc600000001ff */
[----:B--2---:R-:W-:Y:S02]  /*0110*/  IMAD.WIDE R6, R5, 0x4, R6 ;  /* 0x0000000405067825 */ /* 0x004fe400078e0206 */
[----:B------:R-:W1:Y:S05]  /*0120*/  LDC.64 R4, c[0x0][0x210] ;  /* 0x00008400ff047b82 */ /* 0x000e6a0000000a00 */
[----:B------:R-:W2:Y:S01]  /*0130*/  @!P1 LDG.E.EL R2, desc[UR4][R6.64] ;  /* 0x0000000406029981 */ /* 0x000ea2000c2e1900 */
[----:B------:R-:W-:Y:S02]  /*0140*/  IMAD.MOV.U32 R0, RZ, RZ, RZ ;  /* 0x000000ffff007224 */ /* 0x000fe400078e00ff */
[----:B-1----:R-:W-:-:S05]  /*0150*/  IMAD.WIDE R4, R3, 0x4, R4 ;  /* 0x0000000403047825 */ /* 0x002fca00078e0204 */
[----:B------:R1:W3:Y:S02]  /*0160*/  @!P1 LDG.E R0, desc[UR4][R4.64] ;  /* 0x0000000404009981 */ /* 0x0002e4000c1e1900 */
[----:B-1----:R-:W-:Y:S01]  /*0170*/  MOV R5, 0x3e800000 ;  /* 0x3e80000000057802 */ /* 0x002fe20000000f00 */
[----:B--2---:R-:W-:-:S04]  /*0180*/  FADD R2, RZ, -R2 ;  /* 0x80000002ff027221 */ /* 0x004fc80000000000 */
[----:B------:R-:W-:-:S05]  /*0190*/  FMUL R2, R2, 1.4426950216293334961 ;  /* 0x3fb8aa3b02027820 */ /* 0x000fca0000400000 */
[----:B------:R-:W-:-:S13]  /*01a0*/  FSETP.GEU.AND P0, PT, R2, -126, PT ;  /* 0xc2fc00000200780b */ /* 0x000fda0003f0e000 */
[----:B------:R-:W-:-:S04]  /*01b0*/  @!P0 FMUL R2, R2, 0.5 ;  /* 0x3f00000002028820 */ /* 0x000fc80000400000 */
[----:B------:R1:W2:Y:S02]  /*01c0*/  MUFU.EX2 R8, R2 ;  /* 0x0000000200087308 */ /* 0x0002a40000000800 */
[----:B-1----:R-:W-:Y:S01]  /*01d0*/  IADD3 R2, P4, R3, UR6, RZ ;  /* 0x0000000603027c10 */ /* 0x002fe2000ff9e0ff */
[----:B--2---:R-:W-:-:S04]  /*01e0*/  @!P0 FMUL R8, R8, R8 ;  /* 0x0000000808088220 */ /* 0x004fc80000400000 */
[----:B------:R-:W-:-:S05]  /*01f0*/  FADD R8, R8, 1 ;  /* 0x3f80000008087421 */ /* 0x000fca0000000000 */
[----:B------:R-:W-:-:S04]  /*0200*/  FSETP.GT.AND P0, PT, R8, 8.50705917302346158658e+37, PT ;  /* 0x7e8000000800780b */ /* 0x000fc80003f04000 */
[----:B------:R-:W-:-:S09]  /*0210*/  FSEL R5, R5, 1, P0 ;  /* 0x3f80000005057808 */ /* 0x000fd20000000000 */
[----:B------:R-:W-:-:S06]  /*0220*/  @P0 FMUL R8, R8, 0.25 ;  /* 0x3e80000008080820 */ /* 0x000fcc0000400000 */
[----:B------:R-:W1:Y:S02]  /*0230*/  MUFU.RCP R8, R8 ;  /* 0x0000000800087308 */ /* 0x000e640000001000 */
[----:B-1----:R-:W-:-:S04]  /*0240*/  FMUL R5, R8, R5 ;  /* 0x0000000508057220 */ /* 0x002fc80000400000 */
[----:B---3--:R-:W-:Y:S02]  /*0250*/  FMUL R0, R5, R0 ;  /* 0x0000000005007220 */ /* 0x008fe40000400000 */
[----:B------:R-:W1:Y:S03]  /*0260*/  LDC.64 R4, c[0x0][0x220] ;  /* 0x00008800ff047b82 */ /* 0x000e660000000a00 */
[----:B------:R-:W-:-:S04]  /*0270*/  FSETP.GTU.AND P0, PT, R0, RZ, PT ;  /* 0x000000ff0000720b */ /* 0x000fc80003f0c000 */
[C---:B------:R-:W-:Y:S02]  /*0280*/  FSEL R7, R0.reuse, RZ, P0 ;  /* 0x000000ff00077208 */ /* 0x040fe40000000000 */
[----:B------:R-:W-:Y:S02]  /*0290*/  FSETP.GE.OR P0, PT, R0, 6, !P0 ;  /* 0x40c000000000780b */ /* 0x000fe40004706400 */
[C---:B------:R-:W-:Y:S02]  /*02a0*/  FSETP.GEU.AND P3, PT, R7.reuse, 6, PT ;  /* 0x40c000000700780b */ /* 0x040fe40003f6e000 */
[----:B------:R-:W-:Y:S02]  /*02b0*/  FSETP.NAN.AND P2, PT, R7, R7, PT ;  /* 0x000000070700720b */ /* 0x000fe40003f48000 */
[----:B------:R-:W-:Y:S01]  /*02c0*/  SEL R9, RZ, 0x1, !P0 ;  /* 0x00000001ff097807 */ /* 0x000fe20004000000 */
[----:B-1----:R-:W-:-:S08]  /*02d0*/  IMAD.WIDE R4, R3, 0x4, R4 ;  /* 0x0000000403047825 */ /* 0x002fd000078e0204 */
[----:B------:R-:W-:Y:S02]  /*02e0*/  @P3 SEL R7, R7, 0x40c00000, P2 ;  /* 0x40c0000007073807 */ /* 0x000fe40001000000 */
[----:B------:R-:W-:-:S03]  /*02f0*/  LEA.HI.X.SX32 R3, R3, UR7, 0x1, P4 ;  /* 0x0000000703037c11 */ /* 0x000fc6000a0f0eff */
[----:B------:R1:W-:Y:S01]  /*0300*/  @!P1 STG.E desc[UR4][R4.64], R7 ;  /* 0x0000000704009986 */ /* 0x0003e2000c101904 */
[----:B------:R-:W-:Y:S05]  /*0310*/  @P1 EXIT ;  /* 0x000000000000194d */ /* 0x000fea0003800000 */
[----:B------:R-:W-:Y:S01]  /*0320*/  STG.E.U8 desc[UR4][R2.64], R9 ;  /* 0x0000000902007986 */ /* 0x000fe2000c101104 */
[----:B------:R-:W-:Y:S05]  /*0330*/  EXIT ;  /* 0x000000000000794d */ /* 0x000fea0003800000 */
.L_x_0:
[----:B------:R-:W-:-:S00]  /*0340*/  BRA `(.L_x_0) ;  /* 0xfffffffc00fc7947 */ /* 0x000fc0000383ffff */
[----:B------:R-:W-:-:S00]  /*0350*/  NOP ;  /* 0x0000000000007918 */ /* 0x000fc00000000000 */
        /* <DEDUP_REMOVED lines=10> */
.L_x_1:


//--------------------- .nv.constant0.triton_poi_fused_hardtanh_hardtanh_backward_mul_sigmoid_102 --------------------------
	.section	.nv.constant0.triton_poi_fused_hardtanh_hardtanh_backward_mul_sigmoid_102,"a",@progbits
	.sectionflags	@""
	.align	4
.nv.constant0.triton_poi_fused_hardtanh_hardtanh_backward_mul_sigmoid_102:
	.zero		564
